//
// Generated by NVIDIA NVVM Compiler
//
// Compiler Build ID: CL-36424714
// Cuda compilation tools, release 13.0, V13.0.88
// Based on NVVM 20.0.0
//

.version 9.0
.target sm_100
.address_size 64

	// .globl	_Z14matrixmult_Q_KPiS_S_

.visible .entry _Z14matrixmult_Q_KPiS_S_(
	.param .u64 .ptr .align 1 _Z14matrixmult_Q_KPiS_S__param_0,
	.param .u64 .ptr .align 1 _Z14matrixmult_Q_KPiS_S__param_1,
	.param .u64 .ptr .align 1 _Z14matrixmult_Q_KPiS_S__param_2
)
{
	.reg .pred 	%p<5>;
	.reg .b32 	%r<84>;
	.reg .b64 	%rd<50>;

	mov.u32 	%r10, %ctaid.x;
	mov.u32 	%r11, %ntid.x;
	mov.u32 	%r12, %tid.x;
	mad.lo.s32 	%r1, %r10, %r11, %r12;
	mov.u32 	%r13, %ctaid.y;
	mov.u32 	%r14, %ntid.y;
	mov.u32 	%r15, %tid.y;
	mad.lo.s32 	%r16, %r13, %r14, %r15;
	setp.gt.s32 	%p1, %r1, 195;
	setp.gt.u32 	%p2, %r16, 195;
	or.pred  	%p3, %p1, %p2;
	@%p3 bra 	$L__BB0_4;
	ld.param.u64 	%rd47, [_Z14matrixmult_Q_KPiS_S__param_1];
	ld.param.u64 	%rd46, [_Z14matrixmult_Q_KPiS_S__param_0];
	shl.b32 	%r81, %r1, 6;
	add.s32 	%r18, %r16, 196;
	mul.wide.u32 	%rd1, %r18, 4;
	add.s32 	%r19, %r16, 392;
	mul.wide.u32 	%rd2, %r19, 4;
	add.s32 	%r20, %r16, 588;
	mul.wide.u32 	%rd3, %r20, 4;
	add.s32 	%r21, %r16, 784;
	mul.wide.u32 	%rd4, %r21, 4;
	add.s32 	%r22, %r16, 1176;
	mul.wide.u32 	%rd5, %r22, 4;
	add.s32 	%r23, %r16, 1764;
	mul.wide.u32 	%rd6, %r23, 4;
	add.s32 	%r24, %r16, 1960;
	mul.wide.u32 	%rd7, %r24, 4;
	add.s32 	%r25, %r16, 2156;
	mul.wide.u32 	%rd8, %r25, 4;
	add.s32 	%r26, %r16, 2548;
	mul.wide.u32 	%rd9, %r26, 4;
	cvta.to.global.u64 	%rd17, %rd46;
	add.s64 	%rd10, %rd17, 32;
	cvta.to.global.u64 	%rd49, %rd47;
	mov.b32 	%r82, 0;
	add.s32 	%r43, %r16, 980;
	add.s32 	%r50, %r16, 1372;
	mov.u32 	%r83, %r82;
$L__BB0_2:
	mul.wide.s32 	%rd18, %r81, 4;
	add.s64 	%rd19, %rd10, %rd18;
	ld.global.u32 	%r27, [%rd19+-32];
	mul.wide.u32 	%rd20, %r16, 4;
	add.s64 	%rd21, %rd49, %rd20;
	ld.global.u32 	%r28, [%rd21];
	mad.lo.s32 	%r29, %r28, %r27, %r83;
	ld.global.u32 	%r30, [%rd19+-28];
	add.s64 	%rd22, %rd49, %rd1;
	ld.global.u32 	%r31, [%rd22];
	mad.lo.s32 	%r32, %r31, %r30, %r29;
	ld.global.u32 	%r33, [%rd19+-24];
	add.s64 	%rd23, %rd49, %rd2;
	ld.global.u32 	%r34, [%rd23];
	mad.lo.s32 	%r35, %r34, %r33, %r32;
	ld.global.u32 	%r36, [%rd19+-20];
	add.s64 	%rd24, %rd49, %rd3;
	ld.global.u32 	%r37, [%rd24];
	mad.lo.s32 	%r38, %r37, %r36, %r35;
	ld.global.u32 	%r39, [%rd19+-16];
	add.s64 	%rd25, %rd49, %rd4;
	ld.global.u32 	%r40, [%rd25];
	mad.lo.s32 	%r41, %r40, %r39, %r38;
	ld.global.u32 	%r42, [%rd19+-12];
	mul.wide.u32 	%rd26, %r43, 4;
	add.s64 	%rd27, %rd49, %rd26;
	ld.global.u32 	%r44, [%rd27];
	mad.lo.s32 	%r45, %r44, %r42, %r41;
	ld.global.u32 	%r46, [%rd19+-8];
	add.s64 	%rd28, %rd49, %rd5;
	ld.global.u32 	%r47, [%rd28];
	mad.lo.s32 	%r48, %r47, %r46, %r45;
	ld.global.u32 	%r49, [%rd19+-4];
	mul.wide.u32 	%rd29, %r50, 4;
	add.s64 	%rd30, %rd49, %rd29;
	ld.global.u32 	%r51, [%rd30];
	mad.lo.s32 	%r52, %r51, %r49, %r48;
	ld.global.u32 	%r53, [%rd19];
	add.s32 	%r54, %r16, 1568;
	mul.wide.u32 	%rd31, %r54, 4;
	add.s64 	%rd32, %rd49, %rd31;
	ld.global.u32 	%r55, [%rd32];
	mad.lo.s32 	%r56, %r55, %r53, %r52;
	ld.global.u32 	%r57, [%rd19+4];
	add.s64 	%rd33, %rd49, %rd6;
	ld.global.u32 	%r58, [%rd33];
	mad.lo.s32 	%r59, %r58, %r57, %r56;
	ld.global.u32 	%r60, [%rd19+8];
	add.s64 	%rd34, %rd49, %rd7;
	ld.global.u32 	%r61, [%rd34];
	mad.lo.s32 	%r62, %r61, %r60, %r59;
	ld.global.u32 	%r63, [%rd19+12];
	add.s64 	%rd35, %rd49, %rd8;
	ld.global.u32 	%r64, [%rd35];
	mad.lo.s32 	%r65, %r64, %r63, %r62;
	ld.global.u32 	%r66, [%rd19+16];
	add.s32 	%r67, %r16, 2352;
	mul.wide.u32 	%rd36, %r67, 4;
	add.s64 	%rd37, %rd49, %rd36;
	ld.global.u32 	%r68, [%rd37];
	mad.lo.s32 	%r69, %r68, %r66, %r65;
	ld.global.u32 	%r70, [%rd19+20];
	add.s64 	%rd38, %rd49, %rd9;
	ld.global.u32 	%r71, [%rd38];
	mad.lo.s32 	%r72, %r71, %r70, %r69;
	ld.global.u32 	%r73, [%rd19+24];
	add.s32 	%r74, %r16, 2744;
	mul.wide.u32 	%rd39, %r74, 4;
	add.s64 	%rd40, %rd49, %rd39;
	ld.global.u32 	%r75, [%rd40];
	mad.lo.s32 	%r76, %r75, %r73, %r72;
	ld.global.u32 	%r77, [%rd19+28];
	add.s32 	%r78, %r16, 2940;
	mul.wide.u32 	%rd41, %r78, 4;
	add.s64 	%rd42, %rd49, %rd41;
	ld.global.u32 	%r79, [%rd42];
	mad.lo.s32 	%r83, %r79, %r77, %r76;
	add.s32 	%r82, %r82, 16;
	add.s64 	%rd49, %rd49, 12544;
	add.s32 	%r81, %r81, 16;
	setp.ne.s32 	%p4, %r82, 64;
	@%p4 bra 	$L__BB0_2;
	ld.param.u64 	%rd48, [_Z14matrixmult_Q_KPiS_S__param_2];
	mad.lo.s32 	%r80, %r1, 196, %r16;
	cvta.to.global.u64 	%rd43, %rd48;
	mul.wide.s32 	%rd44, %r80, 4;
	add.s64 	%rd45, %rd43, %rd44;
	st.global.u32 	[%rd45], %r83;
$L__BB0_4:
	ret;

}
	// .globl	_Z15matrixmult_QK_VPiS_S_
.visible .entry _Z15matrixmult_QK_VPiS_S_(
	.param .u64 .ptr .align 1 _Z15matrixmult_QK_VPiS_S__param_0,
	.param .u64 .ptr .align 1 _Z15matrixmult_QK_VPiS_S__param_1,
	.param .u64 .ptr .align 1 _Z15matrixmult_QK_VPiS_S__param_2
)
{
	.reg .pred 	%p<5>;
	.reg .b32 	%r<84>;
	.reg .b64 	%rd<50>;

	mov.u32 	%r10, %ctaid.x;
	mov.u32 	%r11, %ntid.x;
	mov.u32 	%r12, %tid.x;
	mad.lo.s32 	%r1, %r10, %r11, %r12;
	mov.u32 	%r13, %ctaid.y;
	mov.u32 	%r14, %ntid.y;
	mov.u32 	%r15, %tid.y;
	mad.lo.s32 	%r16, %r13, %r14, %r15;
	setp.gt.s32 	%p1, %r1, 195;
	setp.gt.u32 	%p2, %r16, 195;
	or.pred  	%p3, %p1, %p2;
	@%p3 bra 	$L__BB1_4;
	ld.param.u64 	%rd47, [_Z15matrixmult_QK_VPiS_S__param_1];
	ld.param.u64 	%rd46, [_Z15matrixmult_QK_VPiS_S__param_0];
	shl.b32 	%r81, %r1, 6;
	add.s32 	%r18, %r16, 196;
	mul.wide.u32 	%rd1, %r18, 4;
	add.s32 	%r19, %r16, 392;
	mul.wide.u32 	%rd2, %r19, 4;
	add.s32 	%r20, %r16, 588;
	mul.wide.u32 	%rd3, %r20, 4;
	add.s32 	%r21, %r16, 784;
	mul.wide.u32 	%rd4, %r21, 4;
	add.s32 	%r22, %r16, 1176;
	mul.wide.u32 	%rd5, %r22, 4;
	add.s32 	%r23, %r16, 1764;
	mul.wide.u32 	%rd6, %r23, 4;
	add.s32 	%r24, %r16, 1960;
	mul.wide.u32 	%rd7, %r24, 4;
	add.s32 	%r25, %r16, 2156;
	mul.wide.u32 	%rd8, %r25, 4;
	add.s32 	%r26, %r16, 2548;
	mul.wide.u32 	%rd9, %r26, 4;
	cvta.to.global.u64 	%rd17, %rd46;
	add.s64 	%rd10, %rd17, 32;
	cvta.to.global.u64 	%rd49, %rd47;
	mov.b32 	%r82, 0;
	add.s32 	%r43, %r16, 980;
	add.s32 	%r50, %r16, 1372;
	mov.u32 	%r83, %r82;
$L__BB1_2:
	mul.wide.s32 	%rd18, %r81, 4;
	add.s64 	%rd19, %rd10, %rd18;
	ld.global.u32 	%r27, [%rd19+-32];
	mul.wide.u32 	%rd20, %r16, 4;
	add.s64 	%rd21, %rd49, %rd20;
	ld.global.u32 	%r28, [%rd21];
	mad.lo.s32 	%r29, %r28, %r27, %r83;
	ld.global.u32 	%r30, [%rd19+-28];
	add.s64 	%rd22, %rd49, %rd1;
	ld.global.u32 	%r31, [%rd22];
	mad.lo.s32 	%r32, %r31, %r30, %r29;
	ld.global.u32 	%r33, [%rd19+-24];
	add.s64 	%rd23, %rd49, %rd2;
	ld.global.u32 	%r34, [%rd23];
	mad.lo.s32 	%r35, %r34, %r33, %r32;
	ld.global.u32 	%r36, [%rd19+-20];
	add.s64 	%rd24, %rd49, %rd3;
	ld.global.u32 	%r37, [%rd24];
	mad.lo.s32 	%r38, %r37, %r36, %r35;
	ld.global.u32 	%r39, [%rd19+-16];
	add.s64 	%rd25, %rd49, %rd4;
	ld.global.u32 	%r40, [%rd25];
	mad.lo.s32 	%r41, %r40, %r39, %r38;
	ld.global.u32 	%r42, [%rd19+-12];
	mul.wide.u32 	%rd26, %r43, 4;
	add.s64 	%rd27, %rd49, %rd26;
	ld.global.u32 	%r44, [%rd27];
	mad.lo.s32 	%r45, %r44, %r42, %r41;
	ld.global.u32 	%r46, [%rd19+-8];
	add.s64 	%rd28, %rd49, %rd5;
	ld.global.u32 	%r47, [%rd28];
	mad.lo.s32 	%r48, %r47, %r46, %r45;
	ld.global.u32 	%r49, [%rd19+-4];
	mul.wide.u32 	%rd29, %r50, 4;
	add.s64 	%rd30, %rd49, %rd29;
	ld.global.u32 	%r51, [%rd30];
	mad.lo.s32 	%r52, %r51, %r49, %r48;
	ld.global.u32 	%r53, [%rd19];
	add.s32 	%r54, %r16, 1568;
	mul.wide.u32 	%rd31, %r54, 4;
	add.s64 	%rd32, %rd49, %rd31;
	ld.global.u32 	%r55, [%rd32];
	mad.lo.s32 	%r56, %r55, %r53, %r52;
	ld.global.u32 	%r57, [%rd19+4];
	add.s64 	%rd33, %rd49, %rd6;
	ld.global.u32 	%r58, [%rd33];
	mad.lo.s32 	%r59, %r58, %r57, %r56;
	ld.global.u32 	%r60, [%rd19+8];
	add.s64 	%rd34, %rd49, %rd7;
	ld.global.u32 	%r61, [%rd34];
	mad.lo.s32 	%r62, %r61, %r60, %r59;
	ld.global.u32 	%r63, [%rd19+12];
	add.s64 	%rd35, %rd49, %rd8;
	ld.global.u32 	%r64, [%rd35];
	mad.lo.s32 	%r65, %r64, %r63, %r62;
	ld.global.u32 	%r66, [%rd19+16];
	add.s32 	%r67, %r16, 2352;
	mul.wide.u32 	%rd36, %r67, 4;
	add.s64 	%rd37, %rd49, %rd36;
	ld.global.u32 	%r68, [%rd37];
	mad.lo.s32 	%r69, %r68, %r66, %r65;
	ld.global.u32 	%r70, [%rd19+20];
	add.s64 	%rd38, %rd49, %rd9;
	ld.global.u32 	%r71, [%rd38];
	mad.lo.s32 	%r72, %r71, %r70, %r69;
	ld.global.u32 	%r73, [%rd19+24];
	add.s32 	%r74, %r16, 2744;
	mul.wide.u32 	%rd39, %r74, 4;
	add.s64 	%rd40, %rd49, %rd39;
	ld.global.u32 	%r75, [%rd40];
	mad.lo.s32 	%r76, %r75, %r73, %r72;
	ld.global.u32 	%r77, [%rd19+28];
	add.s32 	%r78, %r16, 2940;
	mul.wide.u32 	%rd41, %r78, 4;
	add.s64 	%rd42, %rd49, %rd41;
	ld.global.u32 	%r79, [%rd42];
	mad.lo.s32 	%r83, %r79, %r77, %r76;
	add.s32 	%r82, %r82, 16;
	add.s64 	%rd49, %rd49, 12544;
	add.s32 	%r81, %r81, 16;
	setp.ne.s32 	%p4, %r82, 64;
	@%p4 bra 	$L__BB1_2;
	ld.param.u64 	%rd48, [_Z15matrixmult_QK_VPiS_S__param_2];
	mad.lo.s32 	%r80, %r1, 196, %r16;
	cvta.to.global.u64 	%rd43, %rd48;
	mul.wide.s32 	%rd44, %r80, 4;
	add.s64 	%rd45, %rd43, %rd44;
	st.global.u32 	[%rd45], %r83;
$L__BB1_4:
	ret;

}


// ===== COMPILED SASS (sm_100) =====

	.target	sm_100

	.elftype	@"ET_EXEC"


//--------------------- .note.nv.tkinfo           --------------------------
	.section	.note.nv.tkinfo,"",@"SHT_NOTE"
	.sectionflags	@"SHF_NOTE_NV_TKINFO"
	.tkinfo
        /*0018*/ 	.word	0x00000002
        /*0030*/ 	.string	""
        /*0030*/ 	.string	"ptxas"
        /*0030*/ 	.string	"Cuda compilation tools, release 13.0, V13.0.88"
        /*0030*/ 	.string	"Build cuda_13.0.r13.0/compiler.36424714_0"
        /*0030*/ 	.string	"-arch sm_100 -m 64 "



//--------------------- .note.nv.cuinfo           --------------------------
	.section	.note.nv.cuinfo,"",@"SHT_NOTE"
	.sectionflags	@"SHF_NOTE_NV_CUINFO"
        /*0018*/ 	.short	0x0002
        /*001a*/ 	.short	0x0064
        /*001c*/ 	.short	0x0082
	.zero		2


//--------------------- .nv.info                  --------------------------
	.section	.nv.info,"",@"SHT_CUDA_INFO"
	.align	4


	//----- nvinfo : EIATTR_REGCOUNT
	.align		4
        /*0000*/ 	.byte	0x04, 0x2f
        /*0002*/ 	.short	(.L_1 - .L_0)
	.align		4
.L_0:
        /*0004*/ 	.word	index@(_Z14matrixmult_Q_KPiS_S_)
        /*0008*/ 	.word	0x0000002a


	//----- nvinfo : EIATTR_FRAME_SIZE
	.align		4
.L_1:
        /*000c*/ 	.byte	0x04, 0x11
        /*000e*/ 	.short	(.L_3 - .L_2)
	.align		4
.L_2:
        /*0010*/ 	.word	index@(_Z14matrixmult_Q_KPiS_S_)
        /*0014*/ 	.word	0x00000000


	//----- nvinfo : EIATTR_REGCOUNT
	.align		4
.L_3:
        /*0018*/ 	.byte	0x04, 0x2f
        /*001a*/ 	.short	(.L_5 - .L_4)
	.align		4
.L_4:
        /*001c*/ 	.word	index@(_Z15matrixmult_QK_VPiS_S_)
        /*0020*/ 	.word	0x0000002a


	//----- nvinfo : EIATTR_FRAME_SIZE
	.align		4
.L_5:
        /*0024*/ 	.byte	0x04, 0x11
        /*0026*/ 	.short	(.L_7 - .L_6)
	.align		4
.L_6:
        /*0028*/ 	.word	index@(_Z15matrixmult_QK_VPiS_S_)
        /*002c*/ 	.word	0x00000000


	//----- nvinfo : EIATTR_MIN_STACK_SIZE
	.align		4
.L_7:
        /*0030*/ 	.byte	0x04, 0x12
        /*0032*/ 	.short	(.L_9 - .L_8)
	.align		4
.L_8:
        /*0034*/ 	.word	index@(_Z15matrixmult_QK_VPiS_S_)
        /*0038*/ 	.word	0x00000000


	//----- nvinfo : EIATTR_MIN_STACK_SIZE
	.align		4
.L_9:
        /*003c*/ 	.byte	0x04, 0x12
        /*003e*/ 	.short	(.L_11 - .L_10)
	.align		4
.L_10:
        /*0040*/ 	.word	index@(_Z14matrixmult_Q_KPiS_S_)
        /*0044*/ 	.word	0x00000000
.L_11:


//--------------------- .nv.compat                --------------------------
	.section	.nv.compat,"",@"SHT_CUDA_COMPAT_INFO"
	.align	4
        /*0000*/ 	.byte	0x02, 0x09, 0x00, 0x00, 0x02, 0x02, 0x01, 0x00, 0x02, 0x05, 0x05, 0x00, 0x03, 0x07, 0x01, 0x01
        /*0010*/ 	.byte	0x02, 0x03, 0x00, 0x00, 0x02, 0x06, 0x01, 0x00, 0x04, 0x0b, 0x08, 0x00, 0x09, 0x00, 0x00, 0x00
        /*0020*/ 	.byte	0x00, 0x00, 0x00, 0x00


//--------------------- .nv.info._Z15matrixmult_QK_VPiS_S_ --------------------------
	.section	.nv.info._Z15matrixmult_QK_VPiS_S_,"",@"SHT_CUDA_INFO"
	.sectionflags	@""
	.align	4


	//----- nvinfo : EIATTR_CUDA_API_VERSION
	.align		4
        /*0000*/ 	.byte	0x04, 0x37
        /*0002*/ 	.short	(.L_13 - .L_12)
.L_12:
        /*0004*/ 	.word	0x00000082


	//----- nvinfo : EIATTR_KPARAM_INFO
	.align		4
.L_13:
        /*0008*/ 	.byte	0x04, 0x17
        /*000a*/ 	.short	(.L_15 - .L_14)
.L_14:
        /*000c*/ 	.word	0x00000000
        /*0010*/ 	.short	0x0002
        /*0012*/ 	.short	0x0010
        /*0014*/ 	.byte	0x00, 0xf5, 0x21, 0x00


	//----- nvinfo : EIATTR_KPARAM_INFO
	.align		4
.L_15:
        /*0018*/ 	.byte	0x04, 0x17
        /*001a*/ 	.short	(.L_17 - .L_16)
.L_16:
        /*001c*/ 	.word	0x00000000
        /*0020*/ 	.short	0x0001
        /*0022*/ 	.short	0x0008
        /*0024*/ 	.byte	0x00, 0xf5, 0x21, 0x00


	//----- nvinfo : EIATTR_KPARAM_INFO
	.align		4
.L_17:
        /*0028*/ 	.byte	0x04, 0x17
        /*002a*/ 	.short	(.L_19 - .L_18)
.L_18:
        /*002c*/ 	.word	0x00000000
        /*0030*/ 	.short	0x0000
        /*0032*/ 	.short	0x0000
        /*0034*/ 	.byte	0x00, 0xf5, 0x21, 0x00


	//----- nvinfo : EIATTR_SPARSE_MMA_MASK
	.align		4
.L_19:
        /*0038*/ 	.byte	0x03, 0x50
        /*003a*/ 	.short	0x0000


	//----- nvinfo : EIATTR_MAXREG_COUNT
	.align		4
        /*003c*/ 	.byte	0x03, 0x1b
        /*003e*/ 	.short	0x00ff


	//----- nvinfo : EIATTR_MERCURY_ISA_VERSION
	.align		4
        /*0040*/ 	.byte	0x03, 0x5f
        /*0042*/ 	.short	0x0101


	//----- nvinfo : EIATTR_VRC_CTA_INIT_COUNT
	.align		4
        /*0044*/ 	.byte	0x02, 0x4a
	.zero		1
	.zero		1


	//----- nvinfo : EIATTR_EXIT_INSTR_OFFSETS
	.align		4
        /*0048*/ 	.byte	0x04, 0x1c
        /*004a*/ 	.short	(.L_21 - .L_20)


	//   ....[0]....
.L_20:
        /*004c*/ 	.word	0x000000b0


	//   ....[1]....
        /*0050*/ 	.word	0x000012e0


	//----- nvinfo : EIATTR_CBANK_PARAM_SIZE
	.align		4
.L_21:
        /*0054*/ 	.byte	0x03, 0x19
        /*0056*/ 	.short	0x0018


	//----- nvinfo : EIATTR_PARAM_CBANK
	.align		4
        /*0058*/ 	.byte	0x04, 0x0a
        /*005a*/ 	.short	(.L_23 - .L_22)
	.align		4
.L_22:
        /*005c*/ 	.word	index@(.nv.constant0._Z15matrixmult_QK_VPiS_S_)
        /*0060*/ 	.short	0x0380
        /*0062*/ 	.short	0x0018


	//----- nvinfo : EIATTR_SW_WAR
	.align		4
.L_23:
        /*0064*/ 	.byte	0x04, 0x36
        /*0066*/ 	.short	(.L_25 - .L_24)
.L_24:
        /*0068*/ 	.word	0x00000008
.L_25:


//--------------------- .nv.info._Z14matrixmult_Q_KPiS_S_ --------------------------
	.section	.nv.info._Z14matrixmult_Q_KPiS_S_,"",@"SHT_CUDA_INFO"
	.sectionflags	@""
	.align	4


	//----- nvinfo : EIATTR_CUDA_API_VERSION
	.align		4
        /*0000*/ 	.byte	0x04, 0x37
        /*0002*/ 	.short	(.L_27 - .L_26)
.L_26:
        /*0004*/ 	.word	0x00000082


	//----- nvinfo : EIATTR_KPARAM_INFO
	.align		4
.L_27:
        /*0008*/ 	.byte	0x04, 0x17
        /*000a*/ 	.short	(.L_29 - .L_28)
.L_28:
        /*000c*/ 	.word	0x00000000
        /*0010*/ 	.short	0x0002
        /*0012*/ 	.short	0x0010
        /*0014*/ 	.byte	0x00, 0xf5, 0x21, 0x00


	//----- nvinfo : EIATTR_KPARAM_INFO
	.align		4
.L_29:
        /*0018*/ 	.byte	0x04, 0x17
        /*001a*/ 	.short	(.L_31 - .L_30)
.L_30:
        /*001c*/ 	.word	0x00000000
        /*0020*/ 	.short	0x0001
        /*0022*/ 	.short	0x0008
        /*0024*/ 	.byte	0x00, 0xf5, 0x21, 0x00


	//----- nvinfo : EIATTR_KPARAM_INFO
	.align		4
.L_31:
        /*0028*/ 	.byte	0x04, 0x17
        /*002a*/ 	.short	(.L_33 - .L_32)
.L_32:
        /*002c*/ 	.word	0x00000000
        /*0030*/ 	.short	0x0000
        /*0032*/ 	.short	0x0000
        /*0034*/ 	.byte	0x00, 0xf5, 0x21, 0x00


	//----- nvinfo : EIATTR_SPARSE_MMA_MASK
	.align		4
.L_33:
        /*0038*/ 	.byte	0x03, 0x50
        /*003a*/ 	.short	0x0000


	//----- nvinfo : EIATTR_MAXREG_COUNT
	.align		4
        /*003c*/ 	.byte	0x03, 0x1b
        /*003e*/ 	.short	0x00ff


	//----- nvinfo : EIATTR_MERCURY_ISA_VERSION
	.align		4
        /*0040*/ 	.byte	0x03, 0x5f
        /*0042*/ 	.short	0x0101


	//----- nvinfo : EIATTR_VRC_CTA_INIT_COUNT
	.align		4
        /*0044*/ 	.byte	0x02, 0x4a
	.zero		1
	.zero		1


	//----- nvinfo : EIATTR_EXIT_INSTR_OFFSETS
	.align		4
        /*0048*/ 	.byte	0x04, 0x1c
        /*004a*/ 	.short	(.L_35 - .L_34)


	//   ....[0]....
.L_34:
        /*004c*/ 	.word	0x000000b0


	//   ....[1]....
        /*0050*/ 	.word	0x000012e0


	//----- nvinfo : EIATTR_CBANK_PARAM_SIZE
	.align		4
.L_35:
        /*0054*/ 	.byte	0x03, 0x19
        /*0056*/ 	.short	0x0018


	//----- nvinfo : EIATTR_PARAM_CBANK
	.align		4
        /*0058*/ 	.byte	0x04, 0x0a
        /*005a*/ 	.short	(.L_37 - .L_36)
	.align		4
.L_36:
        /*005c*/ 	.word	index@(.nv.constant0._Z14matrixmult_Q_KPiS_S_)
        /*0060*/ 	.short	0x0380
        /*0062*/ 	.short	0x0018


	//----- nvinfo : EIATTR_SW_WAR
	.align		4
.L_37:
        /*0064*/ 	.byte	0x04, 0x36
        /*0066*/ 	.short	(.L_39 - .L_38)
.L_38:
        /*0068*/ 	.word	0x00000008
.L_39:


//--------------------- .nv.callgraph             --------------------------
	.section	.nv.callgraph,"",@"SHT_CUDA_CALLGRAPH"
	.align	4
	.sectionentsize	8
	.align		4
        /*0000*/ 	.word	0x00000000
	.align		4
        /*0004*/ 	.word	0xffffffff
	.align		4
        /*0008*/ 	.word	0x00000000
	.align		4
        /*000c*/ 	.word	0xfffffffe
	.align		4
        /*0010*/ 	.word	0x00000000
	.align		4
        /*0014*/ 	.word	0xfffffffd
	.align		4
        /*0018*/ 	.word	0x00000000
	.align		4
        /*001c*/ 	.word	0xfffffffc


//--------------------- .text._Z15matrixmult_QK_VPiS_S_ --------------------------
	.section	.text._Z15matrixmult_QK_VPiS_S_,"ax",@progbits
	.align	128
        .global         _Z15matrixmult_QK_VPiS_S_
        .type           _Z15matrixmult_QK_VPiS_S_,@function
        .size           _Z15matrixmult_QK_VPiS_S_,(.L_x_2 - _Z15matrixmult_QK_VPiS_S_)
        .other          _Z15matrixmult_QK_VPiS_S_,@"STO_CUDA_ENTRY STV_DEFAULT"
_Z15matrixmult_QK_VPiS_S_:
.text._Z15matrixmult_QK_VPiS_S_:
[----:B------:R-:W-:Y:S01]  /*0000*/  LDC R1, c[0x0][0x37c] ;  /* 0x0000df00ff017b82 */ /* 0x000fe20000000800 */
[----:B------:R-:W0:Y:S07]  /*0010*/  S2R R0, SR_TID.Y ;  /* 0x0000000000007919 */ /* 0x000e2e0000002200 */
[----:B------:R-:W1:Y:S01]  /*0020*/  LDC R6, c[0x0][0x360] ;  /* 0x0000d800ff067b82 */ /* 0x000e620000000800 */
[----:B------:R-:W1:Y:S07]  /*0030*/  S2R R5, SR_TID.X ;  /* 0x0000000000057919 */ /* 0x000e6e0000002100 */
[----:B------:R-:W0:Y:S08]  /*0040*/  S2UR UR5, SR_CTAID.Y ;  /* 0x00000000000579c3 */ /* 0x000e300000002600 */
[----:B------:R-:W0:Y:S08]  /*0050*/  LDC R3, c[0x0][0x364] ;  /* 0x0000d900ff037b82 */ /* 0x000e300000000800 */
[----:B------:R-:W1:Y:S01]  /*0060*/  S2UR UR4, SR_CTAID.X ;  /* 0x00000000000479c3 */ /* 0x000e620000002500 */
[----:B0-----:R-:W-:-:S05]  /*0070*/  IMAD R3, R3, UR5, R0 ;  /* 0x0000000503037c24 */ /* 0x001fca000f8e0200 */
[----:B------:R-:W-:Y:S01]  /*0080*/  ISETP.GT.U32.AND P0, PT, R3, 0xc3, PT ;  /* 0x000000c30300780c */ /* 0x000fe20003f04070 */
[----:B-1----:R-:W-:-:S05]  /*0090*/  IMAD R6, R6, UR4, R5 ;  /* 0x0000000406067c24 */ /* 0x002fca000f8e0205 */
[----:B------:R-:W-:-:S13]  /*00a0*/  ISETP.GT.OR P0, PT, R6, 0xc3, P0 ;  /* 0x000000c30600780c */ /* 0x000fda0000704670 */
[----:B------:R-:W-:Y:S05]  /*00b0*/  @P0 EXIT ;  /* 0x000000000000094d */ /* 0x000fea0003800000 */
[----:B------:R-:W0:Y:S01]  /*00c0*/  LDCU.128 UR4, c[0x0][0x380] ;  /* 0x00007000ff0477ac */ /* 0x000e220008000c00 */
[----:B------:R-:W1:Y:S01]  /*00d0*/  LDC.64 R14, c[0x0][0x388] ;  /* 0x0000e200ff0e7b82 */ /* 0x000e620000000a00 */
[----:B------:R-:W-:Y:S01]  /*00e0*/  SHF.L.U32 R10, R6, 0x6, RZ ;  /* 0x00000006060a7819 */ /* 0x000fe200000006ff */
[----:B------:R-:W2:Y:S01]  /*00f0*/  LDCU.64 UR8, c[0x0][0x358] ;  /* 0x00006b00ff0877ac */ /* 0x000ea20008000a00 */
[C---:B------:R-:W-:Y:S02]  /*0100*/  IADD3 R7, PT, PT, R3.reuse, 0xc4, RZ ;  /* 0x000000c403077810 */ /* 0x040fe40007ffe0ff */
[----:B------:R-:W-:Y:S01]  /*0110*/  IADD3 R2, PT, PT, R3, 0x188, RZ ;  /* 0x0000018803027810 */ /* 0x000fe20007ffe0ff */
[----:B0-----:R-:W-:-:S04]  /*0120*/  UIADD3 UR4, UP0, UPT, UR4, 0x20, URZ ;  /* 0x0000002004047890 */ /* 0x001fc8000ff1e0ff */
[----:B------:R-:W-:Y:S02]  /*0130*/  UIADD3.X UR5, UPT, UPT, URZ, UR5, URZ, UP0, !UPT ;  /* 0x00000005ff057290 */ /* 0x000fe400087fe4ff */
[----:B------:R-:W-:Y:S01]  /*0140*/  MOV R16, UR4 ;  /* 0x0000000400107c02 */ /* 0x000fe20008000f00 */
[----:B-1----:R-:W-:-:S03]  /*0150*/  IMAD.WIDE.U32 R4, R3, 0x4, R14 ;  /* 0x0000000403047825 */ /* 0x002fc600078e000e */
[----:B------:R-:W-:Y:S01]  /*0160*/  MOV R17, UR5 ;  /* 0x0000000500117c02 */ /* 0x000fe20008000f00 */
[----:B------:R-:W-:Y:S01]  /*0170*/  IMAD.WIDE.U32 R22, R7, 0x4, R14 ;  /* 0x0000000407167825 */ /* 0x000fe200078e000e */
[----:B--2---:R0:W2:Y:S03]  /*0180*/  LDG.E R34, desc[UR8][R4.64] ;  /* 0x0000000804227981 */ /* 0x0040a6000c1e1900 */
[----:B------:R-:W-:Y:S01]  /*0190*/  IMAD.WIDE R18, R10, 0x4, R16 ;  /* 0x000000040a127825 */ /* 0x000fe200078e0210 */
[C---:B------:R-:W-:Y:S01]  /*01a0*/  IADD3 R12, PT, PT, R3.reuse, 0x24c, RZ ;  /* 0x0000024c030c7810 */ /* 0x040fe20007ffe0ff */
[----:B------:R-:W3:Y:S04]  /*01b0*/  LDG.E R29, desc[UR8][R22.64] ;  /* 0x00000008161d7981 */ /* 0x000ee8000c1e1900 */
[----:B------:R-:W2:Y:S01]  /*01c0*/  LDG.E R35, desc[UR8][R18.64+-0x20] ;  /* 0xffffe00812237981 */ /* 0x000ea2000c1e1900 */
[----:B------:R-:W-:Y:S01]  /*01d0*/  IMAD.WIDE.U32 R26, R2, 0x4, R14 ;  /* 0x00000004021a7825 */ /* 0x000fe200078e000e */
[----:B------:R-:W-:-:S02]  /*01e0*/  IADD3 R13, PT, PT, R3, 0x310, RZ ;  /* 0x00000310030d7810 */ /* 0x000fc40007ffe0ff */
[----:B------:R-:W3:Y:S01]  /*01f0*/  LDG.E R33, desc[UR8][R18.64+-0x1c] ;  /* 0xffffe40812217981 */ /* 0x000ee2000c1e1900 */
[--C-:B------:R-:W-:Y:S01]  /*0200*/  IMAD.WIDE.U32 R30, R12, 0x4, R14.reuse ;  /* 0x000000040c1e7825 */ /* 0x100fe200078e000e */
[----:B------:R-:W-:Y:S02]  /*0210*/  IADD3 R9, PT, PT, R3, 0x3d4, RZ ;  /* 0x000003d403097810 */ /* 0x000fe40007ffe0ff */
[----:B------:R-:W4:Y:S01]  /*0220*/  LDG.E R11, desc[UR8][R26.64] ;  /* 0x000000081a0b7981 */ /* 0x000f22000c1e1900 */
[----:B0-----:R-:W-:-:S03]  /*0230*/  IMAD.WIDE.U32 R4, R13, 0x4, R14 ;  /* 0x000000040d047825 */ /* 0x001fc600078e000e */
[----:B------:R-:W4:Y:S01]  /*0240*/  LDG.E R28, desc[UR8][R18.64+-0x18] ;  /* 0xffffe808121c7981 */ /* 0x000f22000c1e1900 */
[----:B------:R-:W-:Y:S01]  /*0250*/  IMAD.WIDE.U32 R24, R9, 0x4, R14 ;  /* 0x0000000409187825 */ /* 0x000fe200078e000e */
[C---:B------:R-:W-:Y:S02]  /*0260*/  IADD3 R8, PT, PT, R3.reuse, 0x498, RZ ;  /* 0x0000049803087810 */ /* 0x040fe40007ffe0ff */
[----:B------:R0:W5:Y:S04]  /*0270*/  LDG.E R20, desc[UR8][R30.64] ;  /* 0x000000081e147981 */ /* 0x000168000c1e1900 */
[----:B------:R-:W5:Y:S01]  /*0280*/  LDG.E R21, desc[UR8][R18.64+-0x14] ;  /* 0xffffec0812157981 */ /* 0x000f62000c1e1900 */
[----:B------:R-:W-:-:S03]  /*0290*/  IADD3 R0, PT, PT, R3, 0x55c, RZ ;  /* 0x0000055c03007810 */ /* 0x000fc60007ffe0ff */
[----:B------:R1:W5:Y:S04]  /*02a0*/  LDG.E R27, desc[UR8][R4.64] ;  /* 0x00000008041b7981 */ /* 0x000368000c1e1900 */
[----:B------:R-:W5:Y:S01]  /*02b0*/  LDG.E R32, desc[UR8][R18.64+-0x10] ;  /* 0xfffff00812207981 */ /* 0x000f62000c1e1900 */
[----:B0-----:R-:W-:-:S03]  /*02c0*/  IMAD.WIDE.U32 R30, R0, 0x4, R14 ;  /* 0x00000004001e7825 */ /* 0x001fc600078e000e */
[----:B------:R-:W5:Y:S01]  /*02d0*/  LDG.E R24, desc[UR8][R24.64] ;  /* 0x0000000818187981 */ /* 0x000f62000c1e1900 */
[----:B-1----:R-:W-:-:S03]  /*02e0*/  IMAD.WIDE.U32 R4, R8, 0x4, R14 ;  /* 0x0000000408047825 */ /* 0x002fc600078e000e */
[----:B------:R-:W5:Y:S04]  /*02f0*/  LDG.E R26, desc[UR8][R18.64+-0xc] ;  /* 0xfffff408121a7981 */ /* 0x000f68000c1e1900 */
[----:B------:R0:W5:Y:S04]  /*0300*/  LDG.E R23, desc[UR8][R4.64] ;  /* 0x0000000804177981 */ /* 0x000168000c1e1900 */
[----:B------:R-:W5:Y:S04]  /*0310*/  LDG.E R25, desc[UR8][R18.64+-0x8] ;  /* 0xfffff80812197981 */ /* 0x000f68000c1e1900 */
[----:B------:R-:W5:Y:S04]  /*0320*/  LDG.E R30, desc[UR8][R30.64] ;  /* 0x000000081e1e7981 */ /* 0x000f68000c1e1900 */
[----:B------:R-:W5:Y:S01]  /*0330*/  LDG.E R22, desc[UR8][R18.64+-0x4] ;  /* 0xfffffc0812167981 */ /* 0x000f62000c1e1900 */
[----:B0-----:R-:W-:-:S02]  /*0340*/  IADD3 R5, PT, PT, R3, 0x620, RZ ;  /* 0x0000062003057810 */ /* 0x001fc40007ffe0ff */
[----:B------:R-:W-:Y:S01]  /*0350*/  IADD3 R4, PT, PT, R3, 0x7a8, RZ ;  /* 0x000007a803047810 */ /* 0x000fe20007ffe0ff */
[----:B------:R-:W-:Y:S01]  /*0360*/  UIADD3 UR4, UP0, UPT, UR6, 0x3100, URZ ;  /* 0x0000310006047890 */ /* 0x000fe2000ff1e0ff */
[----:B------:R-:W5:Y:S04]  /*0370*/  LDG.E R36, desc[UR8][R18.64+0x14] ;  /* 0x0000140812247981 */ /* 0x000f68000c1e1900 */
[----:B------:R-:W5:Y:S01]  /*0380*/  LDG.E R31, desc[UR8][R18.64+0x8] ;  /* 0x00000808121f7981 */ /* 0x000f62000c1e1900 */
[----:B--2---:R-:W-:-:S04]  /*0390*/  IMAD R34, R35, R34, RZ ;  /* 0x0000002223227224 */ /* 0x004fc800078e02ff */
[----:B---3--:R-:W-:Y:S02]  /*03a0*/  IMAD R29, R33, R29, R34 ;  /* 0x0000001d211d7224 */ /* 0x008fe400078e0222 */
[----:B------:R-:W2:Y:S02]  /*03b0*/  LDG.E R34, desc[UR8][R18.64] ;  /* 0x0000000812227981 */ /* 0x000ea4000c1e1900 */
[----:B----4-:R-:W-:Y:S01]  /*03c0*/  IMAD R33, R28, R11, R29 ;  /* 0x0000000b1c217224 */ /* 0x010fe200078e021d */
[----:B------:R-:W-:Y:S01]  /*03d0*/  IADD3 R11, PT, PT, R3, 0x6e4, RZ ;  /* 0x000006e4030b7810 */ /* 0x000fe20007ffe0ff */
[----:B------:R-:W-:-:S04]  /*03e0*/  IMAD.WIDE.U32 R28, R5, 0x4, R14 ;  /* 0x00000004051c7825 */ /* 0x000fc800078e000e */
[----:B-----5:R-:W-:Y:S02]  /*03f0*/  IMAD R33, R21, R20, R33 ;  /* 0x0000001415217224 */ /* 0x020fe400078e0221 */
[----:B------:R-:W2:Y:S01]  /*0400*/  LDG.E R28, desc[UR8][R28.64] ;  /* 0x000000081c1c7981 */ /* 0x000ea2000c1e1900 */
[----:B------:R-:W-:-:S04]  /*0410*/  IMAD.WIDE.U32 R20, R11, 0x4, R14 ;  /* 0x000000040b147825 */ /* 0x000fc800078e000e */
[----:B------:R-:W-:Y:S02]  /*0420*/  IMAD R27, R32, R27, R33 ;  /* 0x0000001b201b7224 */ /* 0x000fe400078e0221 */
[----:B------:R0:W3:Y:S04]  /*0430*/  LDG.E R33, desc[UR8][R20.64] ;  /* 0x0000000814217981 */ /* 0x0000e8000c1e1900 */
[----:B------:R-:W3:Y:S01]  /*0440*/  LDG.E R32, desc[UR8][R18.64+0x4] ;  /* 0x0000040812207981 */ /* 0x000ee2000c1e1900 */
[----:B------:R-:W-:Y:S01]  /*0450*/  IMAD R26, R26, R24, R27 ;  /* 0x000000181a1a7224 */ /* 0x000fe200078e021b */
[----:B------:R-:W-:Y:S02]  /*0460*/  IADD3 R24, PT, PT, R3, 0x86c, RZ ;  /* 0x0000086c03187810 */ /* 0x000fe40007ffe0ff */
[----:B------:R-:W4:Y:S01]  /*0470*/  LDG.E R29, desc[UR8][R18.64+0xc] ;  /* 0x00000c08121d7981 */ /* 0x000f22000c1e1900 */
[----:B0-----:R-:W-:-:S04]  /*0480*/  IMAD.WIDE.U32 R20, R4, 0x4, R14 ;  /* 0x0000000404147825 */ /* 0x001fc800078e000e */
[----:B------:R-:W-:Y:S01]  /*0490*/  IMAD R23, R25, R23, R26 ;  /* 0x0000001719177224 */ /* 0x000fe200078e021a */
[----:B------:R-:W-:Y:S01]  /*04a0*/  IADD3 R25, PT, PT, R3, 0x930, RZ ;  /* 0x0000093003197810 */ /* 0x000fe20007ffe0ff */
[----:B------:R0:W5:Y:S02]  /*04b0*/  LDG.E R27, desc[UR8][R20.64] ;  /* 0x00000008141b7981 */ /* 0x000164000c1e1900 */
[----:B------:R-:W-:Y:S02]  /*04c0*/  IMAD R30, R22, R30, R23 ;  /* 0x0000001e161e7224 */ /* 0x000fe400078e0217 */
[----:B------:R-:W-:-:S04]  /*04d0*/  IMAD.WIDE.U32 R22, R25, 0x4, R14 ;  /* 0x0000000419167825 */ /* 0x000fc800078e000e */
[----:B0-----:R-:W-:Y:S02]  /*04e0*/  IMAD.WIDE.U32 R20, R24, 0x4, R14 ;  /* 0x0000000418147825 */ /* 0x001fe400078e000e */
[----:B------:R-:W4:Y:S04]  /*04f0*/  LDG.E R22, desc[UR8][R22.64] ;  /* 0x0000000816167981 */ /* 0x000f28000c1e1900 */
[----:B------:R0:W4:Y:S04]  /*0500*/  LDG.E R26, desc[UR8][R20.64] ;  /* 0x00000008141a7981 */ /* 0x000128000c1e1900 */
[----:B------:R-:W4:Y:S01]  /*0510*/  LDG.E R23, desc[UR8][R18.64+0x10] ;  /* 0x0000100812177981 */ /* 0x000f22000c1e1900 */
[----:B------:R-:W-:-:S05]  /*0520*/  IADD3 R35, PT, PT, R3, 0x9f4, RZ ;  /* 0x000009f403237810 */ /* 0x000fca0007ffe0ff */
[----:B0-----:R-:W-:Y:S01]  /*0530*/  IMAD.WIDE.U32 R20, R35, 0x4, R14 ;  /* 0x0000000423147825 */ /* 0x001fe200078e000e */
[----:B------:R-:W-:-:S04]  /*0540*/  UIADD3.X UR5, UPT, UPT, URZ, UR7, URZ, UP0, !UPT ;  /* 0x00000007ff057290 */ /* 0x000fc800087fe4ff */
[----:B------:R0:W4:Y:S01]  /*0550*/  LDG.E R35, desc[UR8][R20.64] ;  /* 0x0000000814237981 */ /* 0x000122000c1e1900 */
[----:B--2---:R-:W-:-:S04]  /*0560*/  IMAD R28, R34, R28, R30 ;  /* 0x0000001c221c7224 */ /* 0x004fc800078e021e */
[----:B---3--:R-:W-:Y:S01]  /*0570*/  IMAD R32, R32, R33, R28 ;  /* 0x0000002120207224 */ /* 0x008fe200078e021c */
[----:B------:R-:W-:-:S05]  /*0580*/  IADD3 R28, PT, PT, R3, 0xab8, RZ ;  /* 0x00000ab8031c7810 */ /* 0x000fca0007ffe0ff */
[----:B0-----:R-:W-:-:S05]  /*0590*/  IMAD.WIDE.U32 R20, R28, 0x4, R14 ;  /* 0x000000041c147825 */ /* 0x001fca00078e000e */
[----:B------:R0:W2:Y:S01]  /*05a0*/  LDG.E R30, desc[UR8][R20.64] ;  /* 0x00000008141e7981 */ /* 0x0000a2000c1e1900 */
[----:B-----5:R-:W-:Y:S01]  /*05b0*/  IMAD R31, R31, R27, R32 ;  /* 0x0000001b1f1f7224 */ /* 0x020fe200078e0220 */
[----:B------:R-:W-:-:S05]  /*05c0*/  IADD3 R27, PT, PT, R3, 0xb7c, RZ ;  /* 0x00000b7c031b7810 */ /* 0x000fca0007ffe0ff */
[----:B------:R-:W-:Y:S01]  /*05d0*/  IMAD.WIDE.U32 R14, R27, 0x4, R14 ;  /* 0x000000041b0e7825 */ /* 0x000fe200078e000e */
[----:B0-----:R-:W-:Y:S02]  /*05e0*/  MOV R20, UR4 ;  /* 0x0000000400147c02 */ /* 0x001fe40008000f00 */
[----:B------:R-:W-:Y:S01]  /*05f0*/  MOV R21, UR5 ;  /* 0x0000000500157c02 */ /* 0x000fe20008000f00 */
[----:B----4-:R-:W-:Y:S02]  /*0600*/  IMAD R29, R29, R26, R31 ;  /* 0x0000001a1d1d7224 */ /* 0x010fe400078e021f */
[----:B------:R0:W3:Y:S02]  /*0610*/  LDG.E R26, desc[UR8][R14.64] ;  /* 0x000000080e1a7981 */ /* 0x0000e4000c1e1900 */
[----:B------:R-:W-:Y:S01]  /*0620*/  IMAD R22, R23, R22, R29 ;  /* 0x0000001617167224 */ /* 0x000fe200078e021d */
[----:B------:R-:W-:Y:S01]  /*0630*/  IADD3 R29, PT, PT, R10, 0x10, RZ ;  /* 0x000000100a1d7810 */ /* 0x000fe20007ffe0ff */
[----:B------:R-:W2:Y:S04]  /*0640*/  LDG.E R23, desc[UR8][R18.64+0x18] ;  /* 0x0000180812177981 */ /* 0x000ea8000c1e1900 */
[----:B------:R1:W3:Y:S01]  /*0650*/  LDG.E R31, desc[UR8][R18.64+0x1c] ;  /* 0x00001c08121f7981 */ /* 0x0002e2000c1e1900 */
[----:B0-----:R-:W-:-:S04]  /*0660*/  IMAD.WIDE.U32 R14, R3, 0x4, R20 ;  /* 0x00000004030e7825 */ /* 0x001fc800078e0014 */
[----:B-1----:R-:W-:Y:S02]  /*0670*/  IMAD.WIDE R18, R29, 0x4, R16 ;  /* 0x000000041d127825 */ /* 0x002fe400078e0210 */
[----:B------:R0:W4:Y:S04]  /*0680*/  LDG.E R29, desc[UR8][R14.64] ;  /* 0x000000080e1d7981 */ /* 0x000128000c1e1900 */
[----:B------:R-:W4:Y:S01]  /*0690*/  LDG.E R33, desc[UR8][R18.64+-0x20] ;  /* 0xffffe00812217981 */ /* 0x000f22000c1e1900 */
[----:B0-----:R-:W-:-:S03]  /*06a0*/  IMAD.WIDE.U32 R14, R7, 0x4, R20 ;  /* 0x00000004070e7825 */ /* 0x001fc600078e0014 */
[----:B------:R-:W5:Y:S04]  /*06b0*/  LDG.E R7, desc[UR8][R18.64+-0x1c] ;  /* 0xffffe40812077981 */ /* 0x000f68000c1e1900 */
[----:B------:R-:W5:Y:S01]  /*06c0*/  LDG.E R32, desc[UR8][R14.64] ;  /* 0x000000080e207981 */ /* 0x000f62000c1e1900 */
[----:B------:R-:W-:-:S03]  /*06d0*/  IMAD R22, R36, R35, R22 ;  /* 0x0000002324167224 */ /* 0x000fc600078e0216 */
[----:B------:R-:W5:Y:S01]  /*06e0*/  LDG.E R36, desc[UR8][R18.64+-0x8] ;  /* 0xfffff80812247981 */ /* 0x000f62000c1e1900 */
[----:B--2---:R-:W-:-:S04]  /*06f0*/  IMAD R22, R23, R30, R22 ;  /* 0x0000001e17167224 */ /* 0x004fc800078e0216 */
[----:B---3--:R-:W-:Y:S02]  /*0700*/  IMAD R26, R31, R26, R22 ;  /* 0x0000001a1f1a7224 */ /* 0x008fe400078e0216 */
[----:B------:R-:W-:-:S04]  /*0710*/  IMAD.WIDE.U32 R22, R2, 0x4, R20 ;  /* 0x0000000402167825 */ /* 0x000fc800078e0014 */
[--C-:B------:R-:W-:Y:S01]  /*0720*/  IMAD.WIDE.U32 R30, R12, 0x4, R20.reuse ;  /* 0x000000040c1e7825 */ /* 0x100fe200078e0014 */
[----:B------:R-:W2:Y:S03]  /*0730*/  LDG.E R2, desc[UR8][R22.64] ;  /* 0x0000000816027981 */ /* 0x000ea6000c1e1900 */
[----:B------:R-:W-:Y:S01]  /*0740*/  IMAD.WIDE.U32 R12, R13, 0x4, R20 ;  /* 0x000000040d0c7825 */ /* 0x000fe200078e0014 */
[----:B------:R-:W3:Y:S03]  /*0750*/  LDG.E R34, desc[UR8][R30.64] ;  /* 0x000000081e227981 */ /* 0x000ee6000c1e1900 */
[----:B----4-:R-:W-:Y:S02]  /*0760*/  IMAD R26, R33, R29, R26 ;  /* 0x0000001d211a7224 */ /* 0x010fe400078e021a */
[----:B------:R-:W2:Y:S04]  /*0770*/  LDG.E R29, desc[UR8][R18.64+-0x18] ;  /* 0xffffe808121d7981 */ /* 0x000ea8000c1e1900 */
[----:B------:R-:W3:Y:S01]  /*0780*/  LDG.E R33, desc[UR8][R18.64+-0x14] ;  /* 0xffffec0812217981 */ /* 0x000ee2000c1e1900 */
[----:B-----5:R-:W-:-:S03]  /*0790*/  IMAD R32, R7, R32, R26 ;  /* 0x0000002007207224 */ /* 0x020fc600078e021a */
[----:B------:R-:W4:Y:S04]  /*07a0*/  LDG.E R7, desc[UR8][R18.64+-0x10] ;  /* 0xfffff00812077981 */ /* 0x000f28000c1e1900 */
[----:B------:R-:W4:Y:S01]  /*07b0*/  LDG.E R26, desc[UR8][R12.64] ;  /* 0x000000080c1a7981 */ /* 0x000f22000c1e1900 */
[----:B--2---:R-:W-:-:S04]  /*07c0*/  IMAD R2, R29, R2, R32 ;  /* 0x000000021d027224 */ /* 0x004fc800078e0220 */
[----:B---3--:R-:W-:Y:S02]  /*07d0*/  IMAD R2, R33, R34, R2 ;  /* 0x0000002221027224 */ /* 0x008fe400078e0202 */
[----:B------:R-:W-:-:S04]  /*07e0*/  IMAD.WIDE.U32 R34, R9, 0x4, R20 ;  /* 0x0000000409227825 */ /* 0x000fc800078e0014 */
[----:B------:R-:W-:Y:S02]  /*07f0*/  IMAD.WIDE.U32 R8, R8, 0x4, R20 ;  /* 0x0000000408087825 */ /* 0x000fe400078e0014 */
[----:B------:R-:W2:Y:S02]  /*0800*/  LDG.E R34, desc[UR8][R34.64] ;  /* 0x0000000822227981 */ /* 0x000ea4000c1e1900 */
[----:B----4-:R-:W-:Y:S02]  /*0810*/  IMAD R7, R7, R26, R2 ;  /* 0x0000001a07077224 */ /* 0x010fe400078e0202 */
[----:B------:R-:W3:Y:S01]  /*0820*/  LDG.E R29, desc[UR8][R8.64] ;  /* 0x00000008081d7981 */ /* 0x000ee2000c1e1900 */
[----:B------:R-:W-:-:S03]  /*0830*/  IMAD.WIDE.U32 R32, R0, 0x4, R20 ;  /* 0x0000000400207825 */ /* 0x000fc600078e0014 */
[----:B------:R-:W2:Y:S04]  /*0840*/  LDG.E R26, desc[UR8][R18.64+-0xc] ;  /* 0xfffff408121a7981 */ /* 0x000ea8000c1e1900 */
[----:B------:R-:W4:Y:S04]  /*0850*/  LDG.E R33, desc[UR8][R32.64] ;  /* 0x0000000820217981 */ /* 0x000f28000c1e1900 */
[----:B------:R-:W4:Y:S01]  /*0860*/  LDG.E R2, desc[UR8][R18.64+-0x4] ;  /* 0xfffffc0812027981 */ /* 0x000f22000c1e1900 */
[----:B--2---:R-:W-:Y:S02]  /*0870*/  IMAD R7, R26, R34, R7 ;  /* 0x000000221a077224 */ /* 0x004fe400078e0207 */
[----:B------:R-:W-:-:S04]  /*0880*/  IMAD.WIDE.U32 R34, R5, 0x4, R20 ;  /* 0x0000000405227825 */ /* 0x000fc800078e0014 */
[----:B---3--:R-:W-:Y:S02]  /*0890*/  IMAD R7, R36, R29, R7 ;  /* 0x0000001d24077224 */ /* 0x008fe400078e0207 */
[----:B------:R-:W2:Y:S02]  /*08a0*/  LDG.E R34, desc[UR8][R34.64] ;  /* 0x0000000822227981 */ /* 0x000ea4000c1e1900 */
[----:B----4-:R-:W-:Y:S02]  /*08b0*/  IMAD R2, R2, R33, R7 ;  /* 0x0000002102027224 */ /* 0x010fe400078e0207 */
[----:B------:R-:W2:Y:S01]  /*08c0*/  LDG.E R7, desc[UR8][R18.64] ;  /* 0x0000000812077981 */ /* 0x000ea2000c1e1900 */
[----:B------:R-:W-:-:S03]  /*08d0*/  IMAD.WIDE.U32 R32, R11, 0x4, R20 ;  /* 0x000000040b207825 */ /* 0x000fc600078e0014 */
[----:B------:R-:W3:Y:S04]  /*08e0*/  LDG.E R11, desc[UR8][R18.64+0x4] ;  /* 0x00000408120b7981 */ /* 0x000ee8000c1e1900 */
[----:B------:R-:W3:Y:S01]  /*08f0*/  LDG.E R26, desc[UR8][R32.64] ;  /* 0x00000008201a7981 */ /* 0x000ee2000c1e1900 */
[----:B------:R-:W-:-:S04]  /*0900*/  IMAD.WIDE.U32 R36, R24, 0x4, R20 ;  /* 0x0000000418247825 */ /* 0x000fc800078e0014 */
[----:B--2---:R-:W-:Y:S02]  /*0910*/  IMAD R2, R7, R34, R2 ;  /* 0x0000002207027224 */ /* 0x004fe400078e0202 */
[----:B------:R-:W-:Y:S01]  /*0920*/  IMAD.WIDE.U32 R34, R4, 0x4, R20 ;  /* 0x0000000404227825 */ /* 0x000fe200078e0014 */
[----:B------:R-:W2:Y:S04]  /*0930*/  LDG.E R7, desc[UR8][R36.64] ;  /* 0x0000000824077981 */ /* 0x000ea8000c1e1900 */
[----:B------:R-:W4:Y:S04]  /*0940*/  LDG.E R4, desc[UR8][R18.64+0x8] ;  /* 0x0000080812047981 */ /* 0x000f28000c1e1900 */
[----:B------:R-:W4:Y:S01]  /*0950*/  LDG.E R24, desc[UR8][R34.64] ;  /* 0x0000000822187981 */ /* 0x000f22000c1e1900 */
[----:B---3--:R-:W-:-:S03]  /*0960*/  IMAD R11, R11, R26, R2 ;  /* 0x0000001a0b0b7224 */ /* 0x008fc600078e0202 */
[----:B------:R-:W2:Y:S01]  /*0970*/  LDG.E R2, desc[UR8][R18.64+0xc] ;  /* 0x00000c0812027981 */ /* 0x000ea2000c1e1900 */
[----:B------:R-:W-:Y:S01]  /*0980*/  IMAD.WIDE.U32 R38, R25, 0x4, R20 ;  /* 0x0000000419267825 */ /* 0x000fe200078e0014 */
[----:B------:R-:W-:Y:S02]  /*0990*/  MOV R25, UR5 ;  /* 0x0000000500197c02 */ /* 0x000fe40008000f00 */
[----:B------:R-:W-:Y:S01]  /*09a0*/  IADD3 R21, PT, PT, R3, 0x9f4, RZ ;  /* 0x000009f403157810 */ /* 0x000fe20007ffe0ff */
[----:B------:R-:W-:Y:S01]  /*09b0*/  UIADD3 UR6, UP0, UPT, UR4, 0x3100, URZ ;  /* 0x0000310004067890 */ /* 0x000fe2000ff1e0ff */
[----:B------:R-:W3:Y:S04]  /*09c0*/  LDG.E R26, desc[UR8][R22.64+0x3100] ;  /* 0x00310008161a7981 */ /* 0x000ee8000c1e1900 */
[----:B------:R-:W5:Y:S01]  /*09d0*/  LDG.E R38, desc[UR8][R38.64] ;  /* 0x0000000826267981 */ /* 0x000f62000c1e1900 */
[----:B----4-:R-:W-:Y:S01]  /*09e0*/  IMAD R4, R4, R24, R11 ;  /* 0x0000001804047224 */ /* 0x010fe200078e020b */
[----:B------:R-:W-:-:S02]  /*09f0*/  MOV R24, UR4 ;  /* 0x0000000400187c02 */ /* 0x000fc40008000f00 */
[----:B------:R-:W4:Y:S01]  /*0a00*/  LDG.E R11, desc[UR8][R18.64+0x14] ;  /* 0x00001408120b7981 */ /* 0x000f22000c1e1900 */
[----:B--2---:R-:W-:Y:S02]  /*0a10*/  IMAD R2, R2, R7, R4 ;  /* 0x0000000702027224 */ /* 0x004fe400078e0204 */
[----:B------:R-:W-:Y:S01]  /*0a20*/  IMAD.WIDE.U32 R20, R21, 0x4, R24 ;  /* 0x0000000415147825 */ /* 0x000fe200078e0018 */
[----:B------:R-:W5:Y:S04]  /*0a30*/  LDG.E R7, desc[UR8][R18.64+0x10] ;  /* 0x0000100812077981 */ /* 0x000f68000c1e1900 */
[----:B------:R-:W4:Y:S01]  /*0a40*/  LDG.E R4, desc[UR8][R20.64] ;  /* 0x0000000814047981 */ /* 0x000f22000c1e1900 */
[----:B------:R-:W-:-:S03]  /*0a50*/  UIADD3.X UR7, UPT, UPT, URZ, UR5, URZ, UP0, !UPT ;  /* 0x00000005ff077290 */ /* 0x000fc600087fe4ff */
[----:B------:R-:W2:Y:S01]  /*0a60*/  LDG.E R22, desc[UR8][R22.64+0x6200] ;  /* 0x0062000816167981 */ /* 0x000ea2000c1e1900 */
[----:B-----5:R-:W-:Y:S01]  /*0a70*/  IMAD R2, R7, R38, R2 ;  /* 0x0000002607027224 */ /* 0x020fe200078e0202 */
[----:B------:R-:W-:Y:S02]  /*0a80*/  UIADD3 UR4, UP0, UPT, UR4, 0x6200, URZ ;  /* 0x0000620004047890 */ /* 0x000fe4000ff1e0ff */
[----:B------:R-:W5:Y:S01]  /*0a90*/  LDG.E R7, desc[UR8][R18.64+0x18] ;  /* 0x0000180812077981 */ /* 0x000f62000c1e1900 */
[----:B----4-:R-:W-:-:S03]  /*0aa0*/  IMAD R2, R11, R4, R2 ;  /* 0x000000040b027224 */ /* 0x010fc600078e0202 */
[----:B------:R0:W4:Y:S04]  /*0ab0*/  LDG.E R4, desc[UR8][R18.64+0x1c] ;  /* 0x00001c0812047981 */ /* 0x000128000c1e1900 */
[----:B------:R-:W2:Y:S01]  /*0ac0*/  LDG.E R23, desc[UR8][R12.64+0x6200] ;  /* 0x006200080c177981 */ /* 0x000ea2000c1e1900 */
[----:B0-----:R-:W-:-:S04]  /*0ad0*/  IMAD.WIDE.U32 R18, R28, 0x4, R24 ;  /* 0x000000041c127825 */ /* 0x001fc800078e0018 */
[----:B------:R-:W-:Y:S01]  /*0ae0*/  IMAD.WIDE.U32 R24, R27, 0x4, R24 ;  /* 0x000000041b187825 */ /* 0x000fe200078e0018 */
[----:B------:R-:W5:Y:S05]  /*0af0*/  LDG.E R11, desc[UR8][R18.64] ;  /* 0x00000008120b7981 */ /* 0x000f6a000c1e1900 */
[----:B------:R0:W4:Y:S02]  /*0b00*/  LDG.E R25, desc[UR8][R24.64] ;  /* 0x0000000818197981 */ /* 0x000124000c1e1900 */
[----:B0-----:R-:W-:Y:S01]  /*0b10*/  MOV R24, UR6 ;  /* 0x0000000600187c02 */ /* 0x001fe20008000f00 */
[----:B-----5:R-:W-:Y:S02]  /*0b20*/  IMAD R7, R7, R11, R2 ;  /* 0x0000000b07077224 */ /* 0x020fe400078e0202 */
[----:B------:R-:W5:Y:S02]  /*0b30*/  LDG.E R2, desc[UR8][R14.64+0x3100] ;  /* 0x003100080e027981 */ /* 0x000f64000c1e1900 */
[----:B----4-:R-:W-:Y:S01]  /*0b40*/  IMAD R4, R4, R25, R7 ;  /* 0x0000001904047224 */ /* 0x010fe200078e0207 */
[----:B------:R-:W-:-:S02]  /*0b50*/  MOV R25, UR7 ;  /* 0x0000000700197c02 */ /* 0x000fc40008000f00 */
[----:B------:R-:W-:Y:S01]  /*0b60*/  IADD3 R7, PT, PT, R10, 0x20, RZ ;  /* 0x000000200a077810 */ /* 0x000fe20007ffe0ff */
[----:B------:R-:W-:Y:S01]  /*0b70*/  IMAD.WIDE.U32 R38, R3, 0x4, R24 ;  /* 0x0000000403267825 */ /* 0x000fe200078e0018 */
[----:B------:R-:W-:Y:S01]  /*0b80*/  UIADD3.X UR5, UPT, UPT, URZ, UR5, URZ, UP0, !UPT ;  /* 0x00000005ff057290 */ /* 0x000fe200087fe4ff */
[----:B------:R-:W4:Y:S02]  /*0b90*/  LDG.E R14, desc[UR8][R14.64+0x6200] ;  /* 0x006200080e0e7981 */ /* 0x000f24000c1e1900 */
[----:B------:R-:W-:Y:S02]  /*0ba0*/  IMAD.WIDE R18, R7, 0x4, R16 ;  /* 0x0000000407127825 */ /* 0x000fe400078e0210 */
[----:B------:R-:W3:Y:S04]  /*0bb0*/  LDG.E R38, desc[UR8][R38.64] ;  /* 0x0000000826267981 */ /* 0x000ee8000c1e1900 */
[----:B------:R-:W3:Y:S04]  /*0bc0*/  LDG.E R7, desc[UR8][R18.64+-0x20] ;  /* 0xffffe00812077981 */ /* 0x000ee8000c1e1900 */
[----:B------:R-:W2:Y:S01]  /*0bd0*/  LDG.E R11, desc[UR8][R18.64+-0x18] ;  /* 0xffffe808120b7981 */ /* 0x000ea2000c1e1900 */
[----:B---3--:R-:W-:-:S03]  /*0be0*/  IMAD R4, R7, R38, R4 ;  /* 0x0000002607047224 */ /* 0x008fc600078e0204 */
[----:B------:R-:W5:Y:S01]  /*0bf0*/  LDG.E R7, desc[UR8][R18.64+-0x1c] ;  /* 0xffffe40812077981 */ /* 0x000f62000c1e1900 */
[----:B------:R-:W-:Y:S01]  /*0c00*/  IADD3 R39, PT, PT, R3, 0x3d4, RZ ;  /* 0x000003d403277810 */ /* 0x000fe20007ffe0ff */
[----:B-----5:R-:W-:Y:S02]  /*0c10*/  IMAD R2, R7, R2, R4 ;  /* 0x0000000207027224 */ /* 0x020fe400078e0204 */
[----:B------:R-:W3:Y:S04]  /*0c20*/  LDG.E R7, desc[UR8][R18.64+-0x14] ;  /* 0xffffec0812077981 */ /* 0x000ee8000c1e1900 */
[----:B------:R-:W3:Y:S01]  /*0c30*/  LDG.E R4, desc[UR8][R30.64+0x3100] ;  /* 0x003100081e047981 */ /* 0x000ee2000c1e1900 */
[----:B--2---:R-:W-:-:S03]  /*0c40*/  IMAD R2, R11, R26, R2 ;  /* 0x0000001a0b027224 */ /* 0x004fc600078e0202 */
[----:B------:R-:W2:Y:S04]  /*0c50*/  LDG.E R11, desc[UR8][R18.64+-0x10] ;  /* 0xfffff008120b7981 */ /* 0x000ea8000c1e1900 */
[----:B------:R-:W2:Y:S01]  /*0c60*/  LDG.E R26, desc[UR8][R12.64+0x3100] ;  /* 0x003100080c1a7981 */ /* 0x000ea2000c1e1900 */
[----:B------:R-:W-:-:S03]  /*0c70*/  IMAD.WIDE.U32 R38, R39, 0x4, R24 ;  /* 0x0000000427267825 */ /* 0x000fc600078e0018 */
[----:B------:R-:W5:Y:S04]  /*0c80*/  LDG.E R30, desc[UR8][R30.64+0x6200] ;  /* 0x006200081e1e7981 */ /* 0x000f68000c1e1900 */
[----:B------:R-:W4:Y:S01]  /*0c90*/  LDG.E R38, desc[UR8][R38.64] ;  /* 0x0000000826267981 */ /* 0x000f22000c1e1900 */
[----:B---3--:R-:W-:-:S03]  /*0ca0*/  IMAD R2, R7, R4, R2 ;  /* 0x0000000407027224 */ /* 0x008fc600078e0202 */
[----:B------:R-:W4:Y:S04]  /*0cb0*/  LDG.E R7, desc[UR8][R18.64+-0xc] ;  /* 0xfffff40812077981 */ /* 0x000f28000c1e1900 */
[----:B------:R-:W3:Y:S01]  /*0cc0*/  LDG.E R4, desc[UR8][R8.64+0x3100] ;  /* 0x0031000808047981 */ /* 0x000ee2000c1e1900 */
[----:B--2---:R-:W-:-:S03]  /*0cd0*/  IMAD R2, R11, R26, R2 ;  /* 0x0000001a0b027224 */ /* 0x004fc600078e0202 */
[----:B------:R-:W3:Y:S04]  /*0ce0*/  LDG.E R11, desc[UR8][R18.64+-0x8] ;  /* 0xfffff808120b7981 */ /* 0x000ee8000c1e1900 */
[----:B------:R-:W2:Y:S04]  /*0cf0*/  LDG.E R26, desc[UR8][R32.64+0x3100] ;  /* 0x00310008201a7981 */ /* 0x000ea8000c1e1900 */
[----:B------:R-:W5:Y:S01]  /*0d00*/  LDG.E R32, desc[UR8][R32.64+0x6200] ;  /* 0x0062000820207981 */ /* 0x000f62000c1e1900 */
[----:B----4-:R-:W-:Y:S02]  /*0d10*/  IMAD R2, R7, R38, R2 ;  /* 0x0000002607027224 */ /* 0x010fe400078e0202 */
[----:B------:R-:W-:Y:S01]  /*0d20*/  IMAD.WIDE.U32 R38, R0, 0x4, R24 ;  /* 0x0000000400267825 */ /* 0x000fe200078e0018 */
[----:B------:R-:W4:Y:S03]  /*0d30*/  LDG.E R7, desc[UR8][R18.64+-0x4] ;  /* 0xfffffc0812077981 */ /* 0x000f26000c1e1900 */
[----:B---3--:R-:W-:-:S02]  /*0d40*/  IMAD R2, R11, R4, R2 ;  /* 0x000000040b027224 */ /* 0x008fc400078e0202 */
[----:B------:R0:W4:Y:S04]  /*0d50*/  LDG.E R4, desc[UR8][R38.64] ;  /* 0x0000000826047981 */ /* 0x000128000c1e1900 */
[----:B------:R-:W2:Y:S01]  /*0d60*/  LDG.E R11, desc[UR8][R18.64+0x4] ;  /* 0x00000408120b7981 */ /* 0x000ea2000c1e1900 */
[----:B0-----:R-:W-:-:S04]  /*0d70*/  IMAD.WIDE.U32 R38, R5, 0x4, R24 ;  /* 0x0000000405267825 */ /* 0x001fc800078e0018 */
[----:B----4-:R-:W-:Y:S02]  /*0d80*/  IMAD R2, R7, R4, R2 ;  /* 0x0000000407027224 */ /* 0x010fe400078e0202 */
[----:B------:R-:W3:Y:S04]  /*0d90*/  LDG.E R4, desc[UR8][R38.64] ;  /* 0x0000000826047981 */ /* 0x000ee8000c1e1900 */
[----:B------:R-:W3:Y:S02]  /*0da0*/  LDG.E R7, desc[UR8][R18.64] ;  /* 0x0000000812077981 */ /* 0x000ee4000c1e1900 */
[----:B---3--:R-:W-:Y:S02]  /*0db0*/  IMAD R2, R7, R4, R2 ;  /* 0x0000000407027224 */ /* 0x008fe400078e0202 */
[----:B------:R-:W3:Y:S04]  /*0dc0*/  LDG.E R7, desc[UR8][R18.64+0x8] ;  /* 0x0000080812077981 */ /* 0x000ee8000c1e1900 */
[----:B------:R-:W3:Y:S01]  /*0dd0*/  LDG.E R4, desc[UR8][R34.64+0x3100] ;  /* 0x0031000822047981 */ /* 0x000ee2000c1e1900 */
[----:B--2---:R-:W-:-:S03]  /*0de0*/  IMAD R2, R11, R26, R2 ;  /* 0x0000001a0b027224 */ /* 0x004fc600078e0202 */
[----:B------:R-:W2:Y:S04]  /*0df0*/  LDG.E R11, desc[UR8][R18.64+0xc] ;  /* 0x00000c08120b7981 */ /* 0x000ea8000c1e1900 */
[----:B------:R-:W2:Y:S04]  /*0e00*/  LDG.E R26, desc[UR8][R36.64+0x3100] ;  /* 0x00310008241a7981 */ /* 0x000ea8000c1e1900 */
[----:B------:R-:W4:Y:S04]  /*0e10*/  LDG.E R34, desc[UR8][R34.64+0x6200] ;  /* 0x0062000822227981 */ /* 0x000f28000c1e1900 */
[----:B------:R-:W4:Y:S01]  /*0e20*/  LDG.E R36, desc[UR8][R36.64+0x6200] ;  /* 0x0062000824247981 */ /* 0x000f22000c1e1900 */
[----:B---3--:R-:W-:-:S03]  /*0e30*/  IMAD R2, R7, R4, R2 ;  /* 0x0000000407027224 */ /* 0x008fc600078e0202 */
[----:B------:R-:W3:Y:S04]  /*0e40*/  LDG.E R4, desc[UR8][R18.64+0x10] ;  /* 0x0000100812047981 */ /* 0x000ee8000c1e1900 */
[----:B------:R-:W5:Y:S01]  /*0e50*/  LDG.E R7, desc[UR8][R18.64+0x14] ;  /* 0x0000140812077981 */ /* 0x000f62000c1e1900 */
[----:B--2---:R-:W-:Y:S01]  /*0e60*/  IMAD R11, R11, R26, R2 ;  /* 0x0000001a0b0b7224 */ /* 0x004fe200078e0202 */
[----:B------:R-:W-:-:S05]  /*0e70*/  IADD3 R2, PT, PT, R3, 0x930, RZ ;  /* 0x0000093003027810 */ /* 0x000fca0007ffe0ff */
[----:B------:R-:W-:-:S06]  /*0e80*/  IMAD.WIDE.U32 R38, R2, 0x4, R24 ;  /* 0x0000000402267825 */ /* 0x000fcc00078e0018 */
[----:B------:R-:W3:Y:S02]  /*0e90*/  LDG.E R38, desc[UR8][R38.64] ;  /* 0x0000000826267981 */ /* 0x000ee4000c1e1900 */
[----:B---3--:R-:W-:Y:S02]  /*0ea0*/  IMAD R4, R4, R38, R11 ;  /* 0x0000002604047224 */ /* 0x008fe400078e020b */
[----:B------:R-:W5:Y:S01]  /*0eb0*/  LDG.E R11, desc[UR8][R20.64+0x3100] ;  /* 0x00310008140b7981 */ /* 0x000f62000c1e1900 */
[----:B------:R-:W-:-:S03]  /*0ec0*/  IMAD.WIDE.U32 R38, R28, 0x4, R24 ;  /* 0x000000041c267825 */ /* 0x000fc600078e0018 */
[----:B------:R-:W2:Y:S01]  /*0ed0*/  LDG.E R20, desc[UR8][R20.64+0x6200] ;  /* 0x0062000814147981 */ /* 0x000ea2000c1e1900 */
[----:B-----5:R-:W-:-:S03]  /*0ee0*/  IMAD R7, R7, R11, R4 ;  /* 0x0000000b07077224 */ /* 0x020fc600078e0204 */
[----:B------:R-:W3:Y:S04]  /*0ef0*/  LDG.E R11, desc[UR8][R38.64] ;  /* 0x00000008260b7981 */ /* 0x000ee8000c1e1900 */
[----:B------:R-:W3:Y:S01]  /*0f00*/  LDG.E R4, desc[UR8][R18.64+0x18] ;  /* 0x0000180812047981 */ /* 0x000ee2000c1e1900 */
[----:B------:R-:W-:-:S05]  /*0f10*/  IMAD.WIDE.U32 R24, R27, 0x4, R24 ;  /* 0x000000041b187825 */ /* 0x000fca00078e0018 */
[----:B------:R0:W5:Y:S04]  /*0f20*/  LDG.E R26, desc[UR8][R24.64] ;  /* 0x00000008181a7981 */ /* 0x000168000c1e1900 */
[----:B------:R-:W5:Y:S01]  /*0f30*/  LDG.E R18, desc[UR8][R18.64+0x1c] ;  /* 0x00001c0812127981 */ /* 0x000f62000c1e1900 */
[----:B---3--:R-:W-:Y:S01]  /*0f40*/  IMAD R7, R4, R11, R7 ;  /* 0x0000000b04077224 */ /* 0x008fe200078e0207 */
[----:B------:R-:W-:Y:S02]  /*0f50*/  IADD3 R11, PT, PT, R10, 0x30, RZ ;  /* 0x000000300a0b7810 */ /* 0x000fe40007ffe0ff */
[----:B------:R-:W-:-:S03]  /*0f60*/  MOV R10, UR4 ;  /* 0x00000004000a7c02 */ /* 0x000fc60008000f00 */
[----:B------:R-:W-:Y:S01]  /*0f70*/  IMAD.WIDE R16, R11, 0x4, R16 ;  /* 0x000000040b107825 */ /* 0x000fe200078e0210 */
[----:B------:R-:W-:-:S04]  /*0f80*/  MOV R11, UR5 ;  /* 0x00000005000b7c02 */ /* 0x000fc80008000f00 */
[----:B------:R-:W3:Y:S01]  /*0f90*/  LDG.E R29, desc[UR8][R16.64+-0x20] ;  /* 0xffffe008101d7981 */ /* 0x000ee2000c1e1900 */
[----:B0-----:R-:W-:-:S03]  /*0fa0*/  IMAD.WIDE.U32 R24, R3, 0x4, R10 ;  /* 0x0000000403187825 */ /* 0x001fc600078e000a */
[----:B------:R-:W4:Y:S04]  /*0fb0*/  LDG.E R4, desc[UR8][R16.64+-0x1c] ;  /* 0xffffe40810047981 */ /* 0x000f28000c1e1900 */
[----:B------:R-:W3:Y:S01]  /*0fc0*/  LDG.E R38, desc[UR8][R24.64] ;  /* 0x0000000818267981 */ /* 0x000ee2000c1e1900 */
[----:B-----5:R-:W-:Y:S01]  /*0fd0*/  IMAD R7, R18, R26, R7 ;  /* 0x0000001a12077224 */ /* 0x020fe200078e0207 */
[----:B------:R-:W-:Y:S02]  /*0fe0*/  IADD3 R19, PT, PT, R3, 0x3d4, RZ ;  /* 0x000003d403137810 */ /* 0x000fe40007ffe0ff */
[----:B------:R-:W5:Y:S03]  /*0ff0*/  LDG.E R18, desc[UR8][R16.64+-0x14] ;  /* 0xffffec0810127981 */ /* 0x000f66000c1e1900 */
[--C-:B------:R-:W-:Y:S01]  /*1000*/  IMAD.WIDE.U32 R12, R19, 0x4, R10.reuse ;  /* 0x00000004130c7825 */ /* 0x100fe200078e000a */
[----:B------:R-:W2:Y:S04]  /*1010*/  LDG.E R31, desc[UR8][R16.64+0x4] ;  /* 0x00000408101f7981 */ /* 0x000ea8000c1e1900 */
[----:B------:R-:W2:Y:S04]  /*1020*/  LDG.E R19, desc[UR8][R16.64+-0x10] ;  /* 0xfffff00810137981 */ /* 0x000ea8000c1e1900 */
[----:B------:R0:W2:Y:S04]  /*1030*/  LDG.E R24, desc[UR8][R8.64+0x6200] ;  /* 0x0062000808187981 */ /* 0x0000a8000c1e1900 */
[----:B------:R1:W2:Y:S04]  /*1040*/  LDG.E R26, desc[UR8][R12.64] ;  /* 0x000000080c1a7981 */ /* 0x0002a8000c1e1900 */
[----:B------:R-:W2:Y:S01]  /*1050*/  LDG.E R25, desc[UR8][R16.64+-0xc] ;  /* 0xfffff40810197981 */ /* 0x000ea2000c1e1900 */
[----:B0-----:R-:W-:-:S03]  /*1060*/  IMAD.WIDE.U32 R8, R0, 0x4, R10 ;  /* 0x0000000400087825 */ /* 0x001fc600078e000a */
[----:B------:R-:W2:Y:S01]  /*1070*/  LDG.E R0, desc[UR8][R16.64+-0x8] ;  /* 0xfffff80810007981 */ /* 0x000ea2000c1e1900 */
[----:B-1----:R-:W-:-:S03]  /*1080*/  IMAD.WIDE.U32 R12, R5, 0x4, R10 ;  /* 0x00000004050c7825 */ /* 0x002fc600078e000a */
[----:B------:R-:W2:Y:S04]  /*1090*/  LDG.E R9, desc[UR8][R8.64] ;  /* 0x0000000808097981 */ /* 0x000ea8000c1e1900 */
[----:B------:R-:W2:Y:S04]  /*10a0*/  LDG.E R13, desc[UR8][R12.64] ;  /* 0x000000080c0d7981 */ /* 0x000ea8000c1e1900 */
[----:B------:R-:W2:Y:S04]  /*10b0*/  LDG.E R33, desc[UR8][R16.64+0x14] ;  /* 0x0000140810217981 */ /* 0x000ea8000c1e1900 */
[----:B------:R-:W2:Y:S04]  /*10c0*/  LDG.E R8, desc[UR8][R16.64+-0x4] ;  /* 0xfffffc0810087981 */ /* 0x000ea8000c1e1900 */
[----:B------:R-:W2:Y:S04]  /*10d0*/  LDG.E R12, desc[UR8][R16.64] ;  /* 0x00000008100c7981 */ /* 0x000ea8000c1e1900 */
[----:B------:R-:W2:Y:S04]  /*10e0*/  LDG.E R35, desc[UR8][R16.64+0x18] ;  /* 0x0000180810237981 */ /* 0x000ea8000c1e1900 */
[----:B------:R-:W2:Y:S01]  /*10f0*/  LDG.E R21, desc[UR8][R16.64+0x1c] ;  /* 0x00001c0810157981 */ /* 0x000ea2000c1e1900 */
[----:B---3--:R-:W-:-:S03]  /*1100*/  IMAD R15, R29, R38, R7 ;  /* 0x000000261d0f7224 */ /* 0x008fc600078e0207 */
[----:B------:R-:W3:Y:S01]  /*1110*/  LDG.E R7, desc[UR8][R16.64+-0x18] ;  /* 0xffffe80810077981 */ /* 0x000ee2000c1e1900 */
[----:B----4-:R-:W-:-:S03]  /*1120*/  IMAD R14, R4, R14, R15 ;  /* 0x0000000e040e7224 */ /* 0x010fc600078e020f */
[----:B------:R-:W4:Y:S01]  /*1130*/  LDG.E R15, desc[UR8][R16.64+0x8] ;  /* 0x00000808100f7981 */ /* 0x000f22000c1e1900 */
[----:B------:R-:W-:-:S03]  /*1140*/  IMAD.WIDE.U32 R4, R2, 0x4, R10 ;  /* 0x0000000402047825 */ /* 0x000fc600078e000a */
[----:B------:R-:W4:Y:S01]  /*1150*/  LDG.E R2, desc[UR8][R16.64+0x10] ;  /* 0x0000100810027981 */ /* 0x000f22000c1e1900 */
[----:B------:R-:W-:-:S03]  /*1160*/  IMAD.WIDE.U32 R28, R28, 0x4, R10 ;  /* 0x000000041c1c7825 */ /* 0x000fc600078e000a */
[----:B------:R-:W4:Y:S01]  /*1170*/  LDG.E R5, desc[UR8][R4.64] ;  /* 0x0000000804057981 */ /* 0x000f22000c1e1900 */
[----:B------:R-:W-:-:S03]  /*1180*/  IMAD.WIDE.U32 R10, R27, 0x4, R10 ;  /* 0x000000041b0a7825 */ /* 0x000fc600078e000a */
[----:B------:R-:W4:Y:S04]  /*1190*/  LDG.E R27, desc[UR8][R16.64+0xc] ;  /* 0x00000c08101b7981 */ /* 0x000f28000c1e1900 */
[----:B------:R-:W4:Y:S04]  /*11a0*/  LDG.E R28, desc[UR8][R28.64] ;  /* 0x000000081c1c7981 */ /* 0x000f28000c1e1900 */
[----:B------:R-:W4:Y:S01]  /*11b0*/  LDG.E R10, desc[UR8][R10.64] ;  /* 0x000000080a0a7981 */ /* 0x000f22000c1e1900 */
[----:B------:R-:W-:Y:S02]  /*11c0*/  IMAD R3, R6, 0xc4, R3 ;  /* 0x000000c406037824 */ /* 0x000fe400078e0203 */
[----:B---3--:R-:W-:-:S04]  /*11d0*/  IMAD R7, R7, R22, R14 ;  /* 0x0000001607077224 */ /* 0x008fc800078e020e */
[----:B-----5:R-:W-:-:S04]  /*11e0*/  IMAD R18, R18, R30, R7 ;  /* 0x0000001e12127224 */ /* 0x020fc800078e0207 */
[----:B--2---:R-:W-:-:S04]  /*11f0*/  IMAD R18, R19, R23, R18 ;  /* 0x0000001713127224 */ /* 0x004fc800078e0212 */
[----:B------:R-:W-:-:S04]  /*1200*/  IMAD R25, R25, R26, R18 ;  /* 0x0000001a19197224 */ /* 0x000fc800078e0212 */
[----:B------:R-:W-:-:S04]  /*1210*/  IMAD R0, R0, R24, R25 ;  /* 0x0000001800007224 */ /* 0x000fc800078e0219 */
[----:B------:R-:W-:Y:S02]  /*1220*/  IMAD R0, R8, R9, R0 ;  /* 0x0000000908007224 */ /* 0x000fe400078e0200 */
[----:B------:R-:W0:Y:S02]  /*1230*/  LDC.64 R8, c[0x0][0x390] ;  /* 0x0000e400ff087b82 */ /* 0x000e240000000a00 */
[----:B------:R-:W-:-:S04]  /*1240*/  IMAD R0, R12, R13, R0 ;  /* 0x0000000d0c007224 */ /* 0x000fc800078e0200 */
[----:B------:R-:W-:-:S04]  /*1250*/  IMAD R0, R31, R32, R0 ;  /* 0x000000201f007224 */ /* 0x000fc800078e0200 */
[----:B----4-:R-:W-:-:S04]  /*1260*/  IMAD R0, R15, R34, R0 ;  /* 0x000000220f007224 */ /* 0x010fc800078e0200 */
[----:B------:R-:W-:-:S04]  /*1270*/  IMAD R0, R27, R36, R0 ;  /* 0x000000241b007224 */ /* 0x000fc800078e0200 */
[----:B------:R-:W-:-:S04]  /*1280*/  IMAD R0, R2, R5, R0 ;  /* 0x0000000502007224 */ /* 0x000fc800078e0200 */
[----:B------:R-:W-:-:S04]  /*1290*/  IMAD R0, R33, R20, R0 ;  /* 0x0000001421007224 */ /* 0x000fc800078e0200 */
[----:B------:R-:W-:Y:S02]  /*12a0*/  IMAD R0, R35, R28, R0 ;  /* 0x0000001c23007224 */ /* 0x000fe400078e0200 */
[----:B0-----:R-:W-:-:S04]  /*12b0*/  IMAD.WIDE R8, R3, 0x4, R8 ;  /* 0x0000000403087825 */ /* 0x001fc800078e0208 */
[----:B------:R-:W-:-:S05]  /*12c0*/  IMAD R21, R21, R10, R0 ;  /* 0x0000000a15157224 */ /* 0x000fca00078e0200 */
[----:B------:R-:W-:Y:S01]  /*12d0*/  STG.E desc[UR8][R8.64], R21 ;  /* 0x0000001508007986 */ /* 0x000fe2000c101908 */
[----:B------:R-:W-:Y:S05]  /*12e0*/  EXIT ;  /* 0x000000000000794d */ /* 0x000fea0003800000 */
.L_x_0:
[----:B------:R-:W-:-:S00]  /*12f0*/  BRA `(.L_x_0) ;  /* 0xfffffffc00fc7947 */ /* 0x000fc0000383ffff */
[----:B------:R-:W-:-:S00]  /*1300*/  NOP ;  /* 0x0000000000007918 */ /* 0x000fc00000000000 */
[----:B------:R-:W-:-:S00]  /*1310*/  NOP ;  /* 0x0000000000007918 */ /* 0x000fc00000000000 */
[----:B------:R-:W-:-:S00]  /*1320*/  NOP ;  /* 0x0000000000007918 */ /* 0x000fc00000000000 */
[----:B------:R-:W-:-:S00]  /*1330*/  NOP ;  /* 0x0000000000007918 */ /* 0x000fc00000000000 */
[----:B------:R-:W-:-:S00]  /*1340*/  NOP ;  /* 0x0000000000007918 */ /* 0x000fc00000000000 */
[----:B------:R-:W-:-:S00]  /*1350*/  NOP ;  /* 0x0000000000007918 */ /* 0x000fc00000000000 */
[----:B------:R-:W-:-:S00]  /*1360*/  NOP ;  /* 0x0000000000007918 */ /* 0x000fc00000000000 */
[----:B------:R-:W-:-:S00]  /*1370*/  NOP ;  /* 0x0000000000007918 */ /* 0x000fc00000000000 */
.L_x_2:


//--------------------- .text._Z14matrixmult_Q_KPiS_S_ --------------------------
	.section	.text._Z14matrixmult_Q_KPiS_S_,"ax",@progbits
	.align	128
        .global         _Z14matrixmult_Q_KPiS_S_
        .type           _Z14matrixmult_Q_KPiS_S_,@function
        .size           _Z14matrixmult_Q_KPiS_S_,(.L_x_3 - _Z14matrixmult_Q_KPiS_S_)
        .other          _Z14matrixmult_Q_KPiS_S_,@"STO_CUDA_ENTRY STV_DEFAULT"
_Z14matrixmult_Q_KPiS_S_:
.text._Z14matrixmult_Q_KPiS_S_:
        /* <DEDUP_REMOVED lines=303> */
.L_x_1:
        /* <DEDUP_REMOVED lines=9> */
.L_x_3:


//--------------------- .nv.shared.reserved.0     --------------------------
	.section	.nv.shared.reserved.0,"aw",@nobits
	.weak		__nv_reservedSMEM_offset_0_alias
	.size		__nv_reservedSMEM_offset_0_alias, 0, 64
	.other		__nv_reservedSMEM_offset_0_alias,@"STO_CUDA_RESERVED_SHARED STV_DEFAULT"
__nv_reservedSMEM_offset_0_alias:
	.zero		0
	.zero		64


//--------------------- .nv.constant0._Z15matrixmult_QK_VPiS_S_ --------------------------
	.section	.nv.constant0._Z15matrixmult_QK_VPiS_S_,"a",@progbits
	.sectionflags	@""
	.align	4
.nv.constant0._Z15matrixmult_QK_VPiS_S_:
	.zero		920


//--------------------- .nv.constant0._Z14matrixmult_Q_KPiS_S_ --------------------------
	.section	.nv.constant0._Z14matrixmult_Q_KPiS_S_,"a",@progbits
	.sectionflags	@""
	.align	4
.nv.constant0._Z14matrixmult_Q_KPiS_S_:
	.zero		920


//--------------------- SYMBOLS --------------------------

	.type		.nv.reservedSmem.offset0,@object
	.size		.nv.reservedSmem.offset0,0x4
